	.headerflags	@"EF_CUDA_TEXMODE_UNIFIED EF_CUDA_64BIT_ADDRESS EF_CUDA_ACCELERATORS EF_CUDA_SM90 EF_CUDA_VIRTUAL_SM(EF_CUDA_SM90)"
	.elftype	@"ET_EXEC"


//--------------------- .nv.info                  --------------------------
	.section	.nv.info,"",@"SHT_CUDA_INFO"
	.align	4


	//----- nvinfo : EIATTR_REGCOUNT
	.align		4
        /*0000*/ 	.byte	0x04, 0x2f
        /*0002*/ 	.short	(.L_3 - .L_2)
	.align		4
.L_2:
        /*0004*/ 	.word	index@(triton_poi_fused__native_batch_norm_legit_no_training_leaky_relu_30)
        /*0008*/ 	.word	0x00000020


	//----- nvinfo : EIATTR_MIN_STACK_SIZE
	.align		4
.L_3:
        /*000c*/ 	.byte	0x04, 0x12
        /*000e*/ 	.short	(.L_5 - .L_4)
	.align		4
.L_4:
        /*0010*/ 	.word	index@(triton_poi_fused__native_batch_norm_legit_no_training_leaky_relu_30)
        /*0014*/ 	.word	0x00000000


	//----- nvinfo : EIATTR_FRAME_SIZE
	.align		4
.L_5:
        /*0018*/ 	.byte	0x04, 0x11
        /*001a*/ 	.short	(.L_7 - .L_6)
	.align		4
.L_6:
        /*001c*/ 	.word	index@(triton_poi_fused__native_batch_norm_legit_no_training_leaky_relu_30)
        /*0020*/ 	.word	0x00000000


	//----- nvinfo : EIATTR_MIN_STACK_SIZE
	.align		4
.L_7:
        /*0024*/ 	.byte	0x04, 0x12
        /*0026*/ 	.short	(.L_9 - .L_8)
	.align		4
.L_8:
        /*0028*/ 	.word	index@(triton_poi_fused__native_batch_norm_legit_no_training_leaky_relu_30)
        /*002c*/ 	.word	0x00000000
.L_9:


//--------------------- .nv.info.triton_poi_fused__native_batch_norm_legit_no_training_leaky_relu_30 --------------------------
	.section	.nv.info.triton_poi_fused__native_batch_norm_legit_no_training_leaky_relu_30,"",@"SHT_CUDA_INFO"
	.sectionflags	@""
	.align	4


	//----- nvinfo : EIATTR_CUDA_API_VERSION
	.align		4
        /*0000*/ 	.byte	0x04, 0x37
        /*0002*/ 	.short	(.L_11 - .L_10)
.L_10:
        /*0004*/ 	.word	0x0000007c


	//----- nvinfo : EIATTR_KPARAM_INFO
	.align		4
.L_11:
        /*0008*/ 	.byte	0x04, 0x17
        /*000a*/ 	.short	(.L_13 - .L_12)
.L_12:
        /*000c*/ 	.word	0x00000000
        /*0010*/ 	.short	0x0007
        /*0012*/ 	.short	0x0034
        /*0014*/ 	.byte	0x00, 0xf0, 0x11, 0x00


	//----- nvinfo : EIATTR_KPARAM_INFO
	.align		4
.L_13:
        /*0018*/ 	.byte	0x04, 0x17
        /*001a*/ 	.short	(.L_15 - .L_14)
.L_14:
        /*001c*/ 	.word	0x00000000
        /*0020*/ 	.short	0x0006
        /*0022*/ 	.short	0x0030
        /*0024*/ 	.byte	0x00, 0xf0, 0x11, 0x00


	//----- nvinfo : EIATTR_KPARAM_INFO
	.align		4
.L_15:
        /*0028*/ 	.byte	0x04, 0x17
        /*002a*/ 	.short	(.L_17 - .L_16)
.L_16:
        /*002c*/ 	.word	0x00000000
        /*0030*/ 	.short	0x0005
        /*0032*/ 	.short	0x0028
        /*0034*/ 	.byte	0x00, 0xf4, 0x21, 0x00


	//----- nvinfo : EIATTR_KPARAM_INFO
	.align		4
.L_17:
        /*0038*/ 	.byte	0x04, 0x17
        /*003a*/ 	.short	(.L_19 - .L_18)
.L_18:
        /*003c*/ 	.word	0x00000000
        /*0040*/ 	.short	0x0004
        /*0042*/ 	.short	0x0020
        /*0044*/ 	.byte	0x00, 0xf4, 0x21, 0x00


	//----- nvinfo : EIATTR_KPARAM_INFO
	.align		4
.L_19:
        /*0048*/ 	.byte	0x04, 0x17
        /*004a*/ 	.short	(.L_21 - .L_20)
.L_20:
        /*004c*/ 	.word	0x00000000
        /*0050*/ 	.short	0x0003
        /*0052*/ 	.short	0x0018
        /*0054*/ 	.byte	0x00, 0xf4, 0x21, 0x00


	//----- nvinfo : EIATTR_KPARAM_INFO
	.align		4
.L_21:
        /*0058*/ 	.byte	0x04, 0x17
        /*005a*/ 	.short	(.L_23 - .L_22)
.L_22:
        /*005c*/ 	.word	0x00000000
        /*0060*/ 	.short	0x0002
        /*0062*/ 	.short	0x0010
        /*0064*/ 	.byte	0x00, 0xf4, 0x21, 0x00


	//----- nvinfo : EIATTR_KPARAM_INFO
	.align		4
.L_23:
        /*0068*/ 	.byte	0x04, 0x17
        /*006a*/ 	.short	(.L_25 - .L_24)
.L_24:
        /*006c*/ 	.word	0x00000000
        /*0070*/ 	.short	0x0001
        /*0072*/ 	.short	0x0008
        /*0074*/ 	.byte	0x00, 0xf4, 0x21, 0x00


	//----- nvinfo : EIATTR_KPARAM_INFO
	.align		4
.L_25:
        /*0078*/ 	.byte	0x04, 0x17
        /*007a*/ 	.short	(.L_27 - .L_26)
.L_26:
        /*007c*/ 	.word	0x00000000
        /*0080*/ 	.short	0x0000
        /*0082*/ 	.short	0x0000
        /*0084*/ 	.byte	0x00, 0xf4, 0x21, 0x00


	//----- nvinfo : EIATTR_SPARSE_MMA_MASK
	.align		4
.L_27:
        /*0088*/ 	.byte	0x03, 0x50
        /*008a*/ 	.short	0x0000


	//----- nvinfo : EIATTR_MAXREG_COUNT
	.align		4
        /*008c*/ 	.byte	0x03, 0x1b
        /*008e*/ 	.short	0x00ff


	//----- nvinfo : EIATTR_EXIT_INSTR_OFFSETS
	.align		4
        /*0090*/ 	.byte	0x04, 0x1c
        /*0092*/ 	.short	(.L_29 - .L_28)


	//   ....[0]....
.L_28:
        /*0094*/ 	.word	0x00001030


	//   ....[1]....
        /*0098*/ 	.word	0x00001080


	//----- nvinfo : EIATTR_REQNTID
	.align		4
.L_29:
        /*009c*/ 	.byte	0x04, 0x10
        /*009e*/ 	.short	(.L_31 - .L_30)
.L_30:
        /*00a0*/ 	.word	0x00000100
        /*00a4*/ 	.word	0x00000001
        /*00a8*/ 	.word	0x00000001


	//----- nvinfo : EIATTR_CBANK_PARAM_SIZE
	.align		4
.L_31:
        /*00ac*/ 	.byte	0x03, 0x19
        /*00ae*/ 	.short	0x0038


	//----- nvinfo : EIATTR_PARAM_CBANK
	.align		4
        /*00b0*/ 	.byte	0x04, 0x0a
        /*00b2*/ 	.short	(.L_33 - .L_32)
	.align		4
.L_32:
        /*00b4*/ 	.word	index@(.nv.constant0.triton_poi_fused__native_batch_norm_legit_no_training_leaky_relu_30)
        /*00b8*/ 	.short	0x0210
        /*00ba*/ 	.short	0x0038


	//----- nvinfo : EIATTR_SW_WAR
	.align		4
.L_33:
        /*00bc*/ 	.byte	0x04, 0x36
        /*00be*/ 	.short	(.L_35 - .L_34)
.L_34:
        /*00c0*/ 	.word	0x00000008
.L_35:


//--------------------- .nv.callgraph             --------------------------
	.section	.nv.callgraph,"",@"SHT_CUDA_CALLGRAPH"
	.align	4
	.sectionentsize	8
	.align		4
        /*0000*/ 	.word	0x00000000
	.align		4
        /*0004*/ 	.word	0xffffffff
	.align		4
        /*0008*/ 	.word	0x00000000
	.align		4
        /*000c*/ 	.word	0xfffffffe
	.align		4
        /*0010*/ 	.word	0x00000000
	.align		4
        /*0014*/ 	.word	0xfffffffd
	.align		4
        /*0018*/ 	.word	0x00000000
	.align		4
        /*001c*/ 	.word	0xfffffffc


//--------------------- .nv.constant4             --------------------------
	.section	.nv.constant4,"a",@progbits
	.align	8
	.align		8
.nv.constant4:
        /*0000*/ 	.dword	_$_str
	.align		8
        /*0008*/ 	.dword	_$_str_$_2


//--------------------- .text.triton_poi_fused__native_batch_norm_legit_no_training_leaky_relu_30 --------------------------
	.section	.text.triton_poi_fused__native_batch_norm_legit_no_training_leaky_relu_30,"ax",@progbits
	.sectionflags	@"SHF_BARRIERS=1"
	.align	128
        .global         triton_poi_fused__native_batch_norm_legit_no_training_leaky_relu_30
        .type           triton_poi_fused__native_batch_norm_legit_no_training_leaky_relu_30,@function
        .size           triton_poi_fused__native_batch_norm_legit_no_training_leaky_relu_30,(.L_x_1 - triton_poi_fused__native_batch_norm_legit_no_training_leaky_relu_30)
        .other          triton_poi_fused__native_batch_norm_legit_no_training_leaky_relu_30,@"STO_CUDA_ENTRY STV_DEFAULT"
triton_poi_fused__native_batch_norm_legit_no_training_leaky_relu_30:
.text.triton_poi_fused__native_batch_norm_legit_no_training_leaky_relu_30:
[----:B------:R-:W0:Y:S01]  /*0000*/  LDC R1, c[0x0][0x28] ;  /* 0x00000a00ff017b82 */ /* 0x000e220000000800 */
[----:B------:R-:W1:Y:S07]  /*0010*/  S2R R0, SR_TID.X ;  /* 0x0000000000007919 */ /* 0x000e6e0000002100 */
[----:B------:R-:W2:Y:S01]  /*0020*/  LDC.64 R16, c[0x0][0x210] ;  /* 0x00008400ff107b82 */ /* 0x000ea20000000a00 */
[----:B------:R-:W-:Y:S01]  /*0030*/  ULDC.64 UR6, c[0x0][0x208] ;  /* 0x0000820000067ab9 */ /* 0x000fe20000000a00 */
[----:B------:R-:W3:Y:S01]  /*0040*/  S2R R20, SR_CTAID.Y ;  /* 0x0000000000147919 */ /* 0x000ee20000002600 */
[----:B------:R-:W4:Y:S01]  /*0050*/  S2R R2, SR_CTAID.X ;  /* 0x0000000000027919 */ /* 0x000f220000002500 */
[----:B------:R-:W-:-:S04]  /*0060*/  CS2R R10, SRZ ;  /* 0x00000000000a7805 */ /* 0x000fc8000001ff00 */
[----:B------:R-:W5:Y:S01]  /*0070*/  S2UR UR5, SR_CgaCtaId ;  /* 0x00000000000579c3 */ /* 0x000f620000008800 */
[----:B------:R-:W-:-:S07]  /*0080*/  UMOV UR4, 0x400 ;  /* 0x0000040000047882 */ /* 0x000fce0000000000 */
[----:B------:R-:W5:Y:S01]  /*0090*/  LDC.64 R28, c[0x0][0x218] ;  /* 0x00008600ff1c7b82 */ /* 0x000f620000000a00 */
[----:B-1----:R-:W-:Y:S02]  /*00a0*/  SHF.L.U32 R3, R0, 0x2, RZ ;  /* 0x0000000200037819 */ /* 0x002fe400000006ff */
[----:B------:R-:W-:Y:S02]  /*00b0*/  SHF.R.U32.HI R5, RZ, 0x6, R0 ;  /* 0x00000006ff057819 */ /* 0x000fe40000011600 */
[----:B------:R-:W-:Y:S01]  /*00c0*/  LOP3.LUT R7, R3, 0xfc, RZ, 0xc0, !PT ;  /* 0x000000fc03077812 */ /* 0x000fe200078ec0ff */
[----:B---3--:R-:W-:Y:S01]  /*00d0*/  IMAD.SHL.U32 R20, R20, 0x10, RZ ;  /* 0x0000001014147824 */ /* 0x008fe200078e00ff */
[----:B------:R-:W-:Y:S02]  /*00e0*/  SGXT.U32 R5, R5, 0x2 ;  /* 0x000000020505781a */ /* 0x000fe40000000000 */
[----:B----4-:R-:W-:Y:S02]  /*00f0*/  PRMT R18, R7, 0x6540, R2 ;  /* 0x0000654007127816 */ /* 0x010fe40000000002 */
[----:B------:R-:W-:-:S02]  /*0100*/  CS2R R6, SRZ ;  /* 0x0000000000067805 */ /* 0x000fc4000001ff00 */
[----:B------:R-:W-:Y:S02]  /*0110*/  LOP3.LUT R19, R20, R5, RZ, 0xfc, !PT ;  /* 0x0000000514137212 */ /* 0x000fe400078efcff */
[----:B------:R-:W-:Y:S02]  /*0120*/  CS2R R4, SRZ ;  /* 0x0000000000047805 */ /* 0x000fe4000001ff00 */
[----:B------:R-:W-:Y:S02]  /*0130*/  ISETP.GE.AND P0, PT, R18, 0x100, PT ;  /* 0x000001001200780c */ /* 0x000fe40003f06270 */
[C---:B------:R-:W-:Y:S02]  /*0140*/  LEA R15, R19.reuse, R18, 0x8 ;  /* 0x00000012130f7211 */ /* 0x040fe400078e40ff */
[C---:B------:R-:W-:Y:S02]  /*0150*/  ISETP.LT.AND P1, PT, R19.reuse, 0x40, !P0 ;  /* 0x000000401300780c */ /* 0x040fe40004721270 */
[----:B------:R-:W-:Y:S01]  /*0160*/  LOP3.LUT R9, R19, 0x4, RZ, 0xfc, !PT ;  /* 0x0000000413097812 */ /* 0x000fe200078efcff */
[----:B--2---:R-:W-:-:S03]  /*0170*/  IMAD.WIDE R14, R15, 0x4, R16 ;  /* 0x000000040f0e7825 */ /* 0x004fc600078e0210 */
[----:B------:R-:W-:-:S07]  /*0180*/  ISETP.LT.AND P2, PT, R9, 0x40, !P0 ;  /* 0x000000400900780c */ /* 0x000fce0004741270 */
[----:B------:R1:W2:Y:S01]  /*0190*/  @P1 LDG.E.EL.128 R4, desc[UR6][R14.64] ;  /* 0x000000060e041981 */ /* 0x0002a2000c2e1d00 */
[----:B------:R-:W-:Y:S01]  /*01a0*/  IMAD R25, R9, 0x100, R18 ;  /* 0x0000010009197824 */ /* 0x000fe200078e0212 */
[----:B------:R-:W-:Y:S02]  /*01b0*/  CS2R R8, SRZ ;  /* 0x0000000000087805 */ /* 0x000fe4000001ff00 */
[----:B------:R-:W-:Y:S01]  /*01c0*/  LOP3.LUT R13, R19, 0x8, RZ, 0xfc, !PT ;  /* 0x00000008130d7812 */ /* 0x000fe200078efcff */
[----:B------:R-:W-:-:S03]  /*01d0*/  IMAD.WIDE R24, R25, 0x4, R16 ;  /* 0x0000000419187825 */ /* 0x000fc600078e0210 */
[C---:B------:R-:W-:Y:S02]  /*01e0*/  ISETP.LT.AND P1, PT, R13.reuse, 0x40, !P0 ;  /* 0x000000400d00780c */ /* 0x040fe40004721270 */
[----:B------:R3:W4:Y:S01]  /*01f0*/  @P2 LDG.E.EL.128 R8, desc[UR6][R24.64] ;  /* 0x0000000618082981 */ /* 0x000722000c2e1d00 */
[----:B------:R-:W-:Y:S02]  /*0200*/  LEA R23, R13, R18, 0x8 ;  /* 0x000000120d177211 */ /* 0x000fe400078e40ff */
[----:B------:R-:W-:Y:S02]  /*0210*/  CS2R R12, SRZ ;  /* 0x00000000000c7805 */ /* 0x000fe4000001ff00 */
[----:B-1----:R-:W-:Y:S02]  /*0220*/  CS2R R14, SRZ ;  /* 0x00000000000e7805 */ /* 0x002fe4000001ff00 */
[----:B------:R-:W-:Y:S01]  /*0230*/  LOP3.LUT R19, R19, 0xc, RZ, 0xfc, !PT ;  /* 0x0000000c13137812 */ /* 0x000fe200078efcff */
[----:B------:R-:W-:-:S03]  /*0240*/  IMAD.WIDE R22, R23, 0x4, R16 ;  /* 0x0000000417167825 */ /* 0x000fc600078e0210 */
[C---:B------:R-:W-:Y:S01]  /*0250*/  ISETP.LT.AND P0, PT, R19.reuse, 0x40, !P0 ;  /* 0x000000401300780c */ /* 0x040fe20004701270 */
[----:B------:R-:W-:Y:S01]  /*0260*/  IMAD R21, R19, 0x100, R18 ;  /* 0x0000010013157824 */ /* 0x000fe200078e0212 */
[----:B------:R1:W4:Y:S01]  /*0270*/  @P1 LDG.E.EL.128 R12, desc[UR6][R22.64] ;  /* 0x00000006160c1981 */ /* 0x000322000c2e1d00 */
[----:B------:R-:W-:Y:S02]  /*0280*/  CS2R R18, SRZ ;  /* 0x0000000000127805 */ /* 0x000fe4000001ff00 */
[----:B---3--:R-:W-:Y:S01]  /*0290*/  IMAD.WIDE R24, R21, 0x4, R16 ;  /* 0x0000000415187825 */ /* 0x008fe200078e0210 */
[----:B------:R-:W-:-:S07]  /*02a0*/  CS2R R16, SRZ ;  /* 0x0000000000107805 */ /* 0x000fce000001ff00 */
[----:B------:R3:W3:Y:S01]  /*02b0*/  @P0 LDG.E.EL.128 R16, desc[UR6][R24.64] ;  /* 0x0000000618100981 */ /* 0x0006e2000c2e1d00 */
[----:B------:R-:W-:Y:S01]  /*02c0*/  SHF.R.U32.HI R26, RZ, 0x8, R3 ;  /* 0x00000008ff1a7819 */ /* 0x000fe20000011603 */
[----:B-----5:R-:W-:Y:S01]  /*02d0*/  UPRMT UR4, UR5, 0x654, UR4 ;  /* 0x0000065405047896 */ /* 0x020fe20008000004 */
[----:B-1----:R-:W-:Y:S02]  /*02e0*/  LOP3.LUT R22, R3, 0x3fc, RZ, 0xc0, !PT ;  /* 0x000003fc03167812 */ /* 0x002fe400078ec0ff */
[----:B------:R-:W-:-:S04]  /*02f0*/  SGXT.U32 R26, R26, 0x2 ;  /* 0x000000021a1a781a */ /* 0x000fc80000000000 */
[----:B------:R-:W-:Y:S02]  /*0300*/  LOP3.LUT R21, R26, 0x3fc, R3, 0xf8, !PT ;  /* 0x000003fc1a157812 */ /* 0x000fe400078ef803 */
[----:B------:R-:W-:Y:S02]  /*0310*/  LEA R23, R26, UR4, 0x2 ;  /* 0x000000041a177c11 */ /* 0x000fe4000f8e10ff */
[----:B------:R-:W-:Y:S01]  /*0320*/  LEA R21, R21, UR4, 0x2 ;  /* 0x0000000415157c11 */ /* 0x000fe2000f8e10ff */
[----:B------:R-:W1:Y:S01]  /*0330*/  LDC.64 R26, c[0x0][0x220] ;  /* 0x00008800ff1a7b82 */ /* 0x000e620000000a00 */
[----:B------:R-:W-:Y:S02]  /*0340*/  LEA R22, R22, R23, 0x2 ;  /* 0x0000001716167211 */ /* 0x000fe400078e10ff */
[----:B------:R-:W-:Y:S01]  /*0350*/  LOP3.LUT R23, R0, 0xff, RZ, 0xc0, !PT ;  /* 0x000000ff00177812 */ /* 0x000fe200078ec0ff */
[----:B--2---:R2:W-:Y:S04]  /*0360*/  STS [R21], R4 ;  /* 0x0000000415007388 */ /* 0x0045e80000000800 */
[----:B------:R-:W-:Y:S04]  /*0370*/  STS [R22+0x4], R5 ;  /* 0x0000040516007388 */ /* 0x000fe80000000800 */
[----:B------:R-:W-:Y:S01]  /*0380*/  STS [R22+0x8], R6 ;  /* 0x0000080616007388 */ /* 0x000fe20000000800 */
[----:B--2---:R-:W-:-:S03]  /*0390*/  LEA R4, R23, UR4, 0x2 ;  /* 0x0000000417047c11 */ /* 0x004fc6000f8e10ff */
[----:B------:R-:W-:Y:S01]  /*03a0*/  STS [R22+0xc], R7 ;  /* 0x00000c0716007388 */ /* 0x000fe20000000800 */
[----:B------:R-:W-:Y:S06]  /*03b0*/  BAR.SYNC.DEFER_BLOCKING 0x0 ;  /* 0x0000000000007b1d */ /* 0x000fec0000010000 */
[----:B------:R-:W-:Y:S04]  /*03c0*/  LDS R5, [R4] ;  /* 0x0000000004057984 */ /* 0x000fe80000000800 */
[----:B------:R-:W-:Y:S04]  /*03d0*/  LDS R6, [R4+0x404] ;  /* 0x0004040004067984 */ /* 0x000fe80000000800 */
[----:B------:R-:W-:Y:S04]  /*03e0*/  LDS R7, [R4+0x808] ;  /* 0x0008080004077984 */ /* 0x000fe80000000800 */
[----:B------:R-:W-:Y:S01]  /*03f0*/  LDS R23, [R4+0xc0c] ;  /* 0x000c0c0004177984 */ /* 0x000fe20000000800 */
[----:B------:R-:W-:Y:S06]  /*0400*/  BAR.SYNC.DEFER_BLOCKING 0x0 ;  /* 0x0000000000007b1d */ /* 0x000fec0000010000 */
[----:B----4-:R2:W-:Y:S04]  /*0410*/  STS [R21], R8 ;  /* 0x0000000815007388 */ /* 0x0105e80000000800 */
[----:B------:R4:W-:Y:S04]  /*0420*/  STS [R22+0x4], R9 ;  /* 0x0000040916007388 */ /* 0x0009e80000000800 */
[----:B------:R-:W-:Y:S01]  /*0430*/  STS [R22+0x8], R10 ;  /* 0x0000080a16007388 */ /* 0x000fe20000000800 */
[----:B--2---:R-:W-:-:S03]  /*0440*/  PRMT R8, R0, 0x6540, R2 ;  /* 0x0000654000087816 */ /* 0x004fc60000000002 */
[----:B------:R-:W-:Y:S01]  /*0450*/  STS [R22+0xc], R11 ;  /* 0x00000c0b16007388 */ /* 0x000fe20000000800 */
[----:B------:R-:W-:Y:S01]  /*0460*/  BAR.SYNC.DEFER_BLOCKING 0x0 ;  /* 0x0000000000007b1d */ /* 0x000fe20000010000 */
[C---:B------:R-:W-:Y:S01]  /*0470*/  ISETP.GE.AND P0, PT, R8.reuse, 0x100, PT ;  /* 0x000001000800780c */ /* 0x040fe20003f06270 */
[----:B----4-:R-:W-:Y:S02]  /*0480*/  IMAD.MOV.U32 R9, RZ, RZ, RZ ;  /* 0x000000ffff097224 */ /* 0x010fe400078e00ff */
[C---:B-1----:R-:W-:Y:S02]  /*0490*/  IMAD.WIDE R26, R8.reuse, 0x4, R26 ;  /* 0x00000004081a7825 */ /* 0x042fe400078e021a */
[----:B---3--:R-:W-:Y:S04]  /*04a0*/  LDS R24, [R4] ;  /* 0x0000000004187984 */ /* 0x008fe80000000800 */
[----:B------:R-:W1:Y:S04]  /*04b0*/  LDS R11, [R4+0x404] ;  /* 0x00040400040b7984 */ /* 0x000e680000000800 */
[----:B------:R-:W2:Y:S04]  /*04c0*/  LDS R25, [R4+0x808] ;  /* 0x0008080004197984 */ /* 0x000ea80000000800 */
[----:B------:R-:W3:Y:S01]  /*04d0*/  LDS R10, [R4+0xc0c] ;  /* 0x000c0c00040a7984 */ /* 0x000ee20000000800 */
[----:B------:R-:W-:Y:S06]  /*04e0*/  BAR.SYNC.DEFER_BLOCKING 0x0 ;  /* 0x0000000000007b1d */ /* 0x000fec0000010000 */
[----:B------:R-:W-:Y:S04]  /*04f0*/  STS [R21], R12 ;  /* 0x0000000c15007388 */ /* 0x000fe80000000800 */
[----:B------:R-:W-:Y:S04]  /*0500*/  STS [R22+0x4], R13 ;  /* 0x0000040d16007388 */ /* 0x000fe80000000800 */
[----:B------:R-:W-:Y:S04]  /*0510*/  STS [R22+0x8], R14 ;  /* 0x0000080e16007388 */ /* 0x000fe80000000800 */
[----:B------:R-:W-:Y:S01]  /*0520*/  STS [R22+0xc], R15 ;  /* 0x00000c0f16007388 */ /* 0x000fe20000000800 */
[----:B------:R-:W-:Y:S06]  /*0530*/  BAR.SYNC.DEFER_BLOCKING 0x0 ;  /* 0x0000000000007b1d */ /* 0x000fec0000010000 */
[----:B------:R-:W4:Y:S04]  /*0540*/  LDS R15, [R4] ;  /* 0x00000000040f7984 */ /* 0x000f280000000800 */
[----:B------:R-:W5:Y:S04]  /*0550*/  LDS R12, [R4+0x404] ;  /* 0x00040400040c7984 */ /* 0x000f680000000800 */
[----:B------:R-:W1:Y:S04]  /*0560*/  LDS R13, [R4+0x808] ;  /* 0x00080800040d7984 */ /* 0x000e680000000800 */
[----:B------:R-:W1:Y:S01]  /*0570*/  LDS R14, [R4+0xc0c] ;  /* 0x000c0c00040e7984 */ /* 0x000e620000000800 */
[----:B------:R-:W-:Y:S06]  /*0580*/  BAR.SYNC.DEFER_BLOCKING 0x0 ;  /* 0x0000000000007b1d */ /* 0x000fec0000010000 */
[----:B------:R-:W-:Y:S04]  /*0590*/  STS [R21], R16 ;  /* 0x0000001015007388 */ /* 0x000fe80000000800 */
[----:B------:R2:W-:Y:S04]  /*05a0*/  STS [R22+0x4], R17 ;  /* 0x0000041116007388 */ /* 0x0005e80000000800 */
[----:B------:R-:W-:Y:S04]  /*05b0*/  STS [R22+0x8], R18 ;  /* 0x0000081216007388 */ /* 0x000fe80000000800 */
[----:B------:R3:W-:Y:S01]  /*05c0*/  STS [R22+0xc], R19 ;  /* 0x00000c1316007388 */ /* 0x0007e20000000800 */
[----:B0-2---:R-:W0:Y:S08]  /*05d0*/  LDC.64 R16, c[0x0][0x228] ;  /* 0x00008a00ff107b82 */ /* 0x005e300000000a00 */
[----:B------:R-:W-:Y:S06]  /*05e0*/  BAR.SYNC.DEFER_BLOCKING 0x0 ;  /* 0x0000000000007b1d */ /* 0x000fec0000010000 */
[----:B------:R2:W4:Y:S01]  /*05f0*/  @!P0 LDG.E.EL R9, desc[UR6][R26.64] ;  /* 0x000000061a098981 */ /* 0x000522000c2e1900 */
[----:B---3--:R-:W-:Y:S01]  /*0600*/  CS2R R18, SRZ ;  /* 0x0000000000127805 */ /* 0x008fe2000001ff00 */
[----:B------:R-:W-:-:S02]  /*0610*/  IMAD.WIDE R28, R8, 0x4, R28 ;  /* 0x00000004081c7825 */ /* 0x000fc400078e021c */
[----:B------:R-:W-:Y:S02]  /*0620*/  LDS R21, [R4+0x404] ;  /* 0x0004040004157984 */ /* 0x000fe40000000800 */
[C---:B0-----:R-:W-:Y:S02]  /*0630*/  IMAD.WIDE R16, R8.reuse, 0x4, R16 ;  /* 0x0000000408107825 */ /* 0x041fe400078e0210 */
[----:B------:R-:W1:Y:S01]  /*0640*/  @!P0 LDG.E.EL R18, desc[UR6][R28.64] ;  /* 0x000000061c128981 */ /* 0x000e62000c2e1900 */
[----:B--2---:R-:W0:Y:S03]  /*0650*/  LDC.64 R26, c[0x0][0x230] ;  /* 0x00008c00ff1a7b82 */ /* 0x004e260000000a00 */
[----:B------:R-:W-:Y:S01]  /*0660*/  LDS R22, [R4+0x808] ;  /* 0x0008080004167984 */ /* 0x000fe20000000800 */
[----:B0-----:R-:W-:Y:S01]  /*0670*/  IMAD.WIDE R26, R8, 0x4, R26 ;  /* 0x00000004081a7825 */ /* 0x001fe200078e021a */
[----:B------:R-:W-:-:S04]  /*0680*/  HFMA2.MMA R8, -RZ, RZ, 0, 0 ;  /* 0x00000000ff087435 */ /* 0x000fc800000001ff */
[----:B------:R-:W2:Y:S06]  /*0690*/  @!P0 LDG.E.EL R19, desc[UR6][R26.64] ;  /* 0x000000061a138981 */ /* 0x000eac000c2e1900 */
[----:B------:R0:W2:Y:S04]  /*06a0*/  @!P0 LDG.E.EL R8, desc[UR6][R16.64] ;  /* 0x0000000610088981 */ /* 0x0000a8000c2e1900 */
[----:B0-----:R-:W0:Y:S04]  /*06b0*/  LDS R17, [R4] ;  /* 0x0000000004117984 */ /* 0x001e280000000800 */
[----:B------:R-:W3:Y:S01]  /*06c0*/  LDS R4, [R4+0xc0c] ;  /* 0x000c0c0004047984 */ /* 0x000ee20000000800 */
[----:B------:R-:W-:Y:S01]  /*06d0*/  IMAD.MOV.U32 R27, RZ, RZ, 0x3e800000 ;  /* 0x3e800000ff1b7424 */ /* 0x000fe200078e00ff */
[----:B------:R-:W-:Y:S01]  /*06e0*/  LOP3.LUT R3, R20, 0xc, R3, 0xf8, !PT ;  /* 0x0000000c14037812 */ /* 0x000fe200078ef803 */
[----:B------:R-:W-:Y:S01]  /*06f0*/  BAR.SYNC.DEFER_BLOCKING 0x0 ;  /* 0x0000000000007b1d */ /* 0x000fe20000010000 */
[----:B----4-:R-:W-:-:S05]  /*0700*/  FADD R9, R9, 9.9999997473787516356e-06 ;  /* 0x3727c5ac09097421 */ /* 0x010fca0000000000 */
[----:B------:R-:W4:Y:S02]  /*0710*/  MUFU.SQRT R28, R9 ;  /* 0x00000009001c7308 */ /* 0x000f240000002000 */
[C---:B----4-:R-:W-:Y:S02]  /*0720*/  FSETP.GT.AND P0, PT, R28.reuse, 8.50705917302346158658e+37, PT ;  /* 0x7e8000001c00780b */ /* 0x050fe40003f04000 */
[C---:B------:R-:W-:Y:S01]  /*0730*/  FSETP.GEU.AND P1, PT, R28.reuse, 1.175494350822287508e-38, PT ;  /* 0x008000001c00780b */ /* 0x040fe20003f2e000 */
[----:B------:R-:W4:Y:S10]  /*0740*/  S2R R9, SR_TID.X ;  /* 0x0000000000097919 */ /* 0x000f340000002100 */
[----:B------:R-:W-:-:S04]  /*0750*/  @P0 FMUL R28, R28, 0.25 ;  /* 0x3e8000001c1c0820 */ /* 0x000fc80000400000 */
[----:B------:R-:W-:-:S04]  /*0760*/  @!P1 FMUL R28, R28, 16777216 ;  /* 0x4b8000001c1c9820 */ /* 0x000fc80000400000 */
[----:B------:R-:W0:Y:S01]  /*0770*/  MUFU.RCP R16, R28 ;  /* 0x0000001c00107308 */ /* 0x000e220000001000 */
[----:B------:R-:W-:Y:S01]  /*0780*/  FSEL R27, R27, 1, P0 ;  /* 0x3f8000001b1b7808 */ /* 0x000fe20000000000 */
[----:B-1----:R-:W-:-:S04]  /*0790*/  FADD R11, R11, -R18 ;  /* 0x800000120b0b7221 */ /* 0x002fc80000000000 */
[----:B------:R-:W-:Y:S01]  /*07a0*/  @!P1 FMUL R27, R27, 16777216 ;  /* 0x4b8000001b1b9820 */ /* 0x000fe20000400000 */
[--C-:B------:R-:W-:Y:S01]  /*07b0*/  FADD R24, R24, -R18.reuse ;  /* 0x8000001218187221 */ /* 0x100fe20000000000 */
[--C-:B------:R-:W-:Y:S01]  /*07c0*/  FADD R25, R25, -R18.reuse ;  /* 0x8000001219197221 */ /* 0x100fe20000000000 */
[--C-:B------:R-:W-:Y:S01]  /*07d0*/  FADD R10, R10, -R18.reuse ;  /* 0x800000120a0a7221 */ /* 0x100fe20000000000 */
[--C-:B------:R-:W-:Y:S01]  /*07e0*/  FADD R20, R5, -R18.reuse ;  /* 0x8000001205147221 */ /* 0x100fe20000000000 */
[--C-:B------:R-:W-:Y:S01]  /*07f0*/  FADD R26, R6, -R18.reuse ;  /* 0x80000012061a7221 */ /* 0x100fe20000000000 */
[--C-:B------:R-:W-:Y:S01]  /*0800*/  FADD R23, R23, -R18.reuse ;  /* 0x8000001217177221 */ /* 0x100fe20000000000 */
[--C-:B------:R-:W-:Y:S01]  /*0810*/  FADD R15, R15, -R18.reuse ;  /* 0x800000120f0f7221 */ /* 0x100fe20000000000 */
[----:B0-----:R-:W-:Y:S01]  /*0820*/  FMUL R16, R16, R27 ;  /* 0x0000001b10107220 */ /* 0x001fe20000400000 */
[--C-:B------:R-:W-:Y:S01]  /*0830*/  FADD R27, R7, -R18.reuse ;  /* 0x80000012071b7221 */ /* 0x100fe20000000000 */
[--C-:B-----5:R-:W-:Y:S01]  /*0840*/  FADD R12, R12, -R18.reuse ;  /* 0x800000120c0c7221 */ /* 0x120fe20000000000 */
[--C-:B------:R-:W-:Y:S01]  /*0850*/  FADD R13, R13, -R18.reuse ;  /* 0x800000120d0d7221 */ /* 0x100fe20000000000 */
[--C-:B------:R-:W-:Y:S01]  /*0860*/  FADD R14, R14, -R18.reuse ;  /* 0x800000120e0e7221 */ /* 0x100fe20000000000 */
[--C-:B------:R-:W-:Y:S01]  /*0870*/  FADD R17, R17, -R18.reuse ;  /* 0x8000001211117221 */ /* 0x100fe20000000000 */
[--C-:B------:R-:W-:Y:S01]  /*0880*/  FADD R21, R21, -R18.reuse ;  /* 0x8000001215157221 */ /* 0x100fe20000000000 */
[--C-:B------:R-:W-:Y:S01]  /*0890*/  FADD R22, R22, -R18.reuse ;  /* 0x8000001216167221 */ /* 0x100fe20000000000 */
[----:B---3--:R-:W-:Y:S01]  /*08a0*/  FADD R18, R4, -R18 ;  /* 0x8000001204127221 */ /* 0x008fe20000000000 */
[C---:B------:R-:W-:Y:S01]  /*08b0*/  FMUL R4, R16.reuse, R11 ;  /* 0x0000000b10047220 */ /* 0x040fe20000400000 */
[C---:B------:R-:W-:Y:S01]  /*08c0*/  FMUL R10, R16.reuse, R10 ;  /* 0x0000000a100a7220 */ /* 0x040fe20000400000 */
[C---:B------:R-:W-:Y:S01]  /*08d0*/  FMUL R6, R16.reuse, R25 ;  /* 0x0000001910067220 */ /* 0x040fe20000400000 */
[----:B------:R-:W-:Y:S01]  /*08e0*/  FMUL R24, R16, R24 ;  /* 0x0000001810187220 */ /* 0x000fe20000400000 */
[-CC-:B--2---:R-:W-:Y:S01]  /*08f0*/  FFMA R5, R4, R8.reuse, R19.reuse ;  /* 0x0000000804057223 */ /* 0x184fe20000000013 */
[-CC-:B------:R-:W-:Y:S01]  /*0900*/  FFMA R7, R10, R8.reuse, R19.reuse ;  /* 0x000000080a077223 */ /* 0x180fe20000000013 */
[-CC-:B------:R-:W-:Y:S01]  /*0910*/  FFMA R6, R6, R8.reuse, R19.reuse ;  /* 0x0000000806067223 */ /* 0x180fe20000000013 */
[----:B------:R-:W-:Y:S01]  /*0920*/  FFMA R4, R24, R8, R19 ;  /* 0x0000000818047223 */ /* 0x000fe20000000013 */
[----:B----4-:R-:W-:-:S02]  /*0930*/  SHF.L.U32 R28, R9, 0x4, RZ ;  /* 0x00000004091c7819 */ /* 0x010fc400000006ff */
[----:B------:R-:W-:Y:S02]  /*0940*/  FSETP.GT.AND P0, PT, R7, RZ, PT ;  /* 0x000000ff0700720b */ /* 0x000fe40003f04000 */
[----:B------:R-:W-:Y:S02]  /*0950*/  FSETP.GT.AND P1, PT, R6, RZ, PT ;  /* 0x000000ff0600720b */ /* 0x000fe40003f24000 */
[----:B------:R-:W-:Y:S02]  /*0960*/  FSETP.GT.AND P2, PT, R5, RZ, PT ;  /* 0x000000ff0500720b */ /* 0x000fe40003f44000 */
[----:B------:R-:W-:Y:S02]  /*0970*/  FSETP.GT.AND P3, PT, R4, RZ, PT ;  /* 0x000000ff0400720b */ /* 0x000fe40003f64000 */
[----:B------:R-:W-:-:S05]  /*0980*/  LOP3.LUT R28, R28, 0xff0, RZ, 0xc0, !PT ;  /* 0x00000ff01c1c7812 */ /* 0x000fca00078ec0ff */
[----:B------:R-:W-:Y:S02]  /*0990*/  VIADD R11, R28, UR4 ;  /* 0x000000041c0b7c36 */ /* 0x000fe40008000000 */
[----:B------:R-:W-:Y:S01]  /*09a0*/  @!P0 FMUL R7, R7, 0.10000000149011611938 ;  /* 0x3dcccccd07078820 */ /* 0x000fe20000400000 */
[----:B------:R-:W-:Y:S02]  /*09b0*/  @!P1 FMUL R6, R6, 0.10000000149011611938 ;  /* 0x3dcccccd06069820 */ /* 0x000fe40000400000 */
[----:B------:R-:W-:Y:S01]  /*09c0*/  LEA R10, R28, R11, 0x2 ;  /* 0x0000000b1c0a7211 */ /* 0x000fe200078e10ff */
[C---:B------:R-:W-:Y:S01]  /*09d0*/  FMUL R11, R16.reuse, R14 ;  /* 0x0000000e100b7220 */ /* 0x040fe20000400000 */
[----:B------:R-:W-:Y:S01]  /*09e0*/  FMUL R14, R16, R13 ;  /* 0x0000000d100e7220 */ /* 0x000fe20000400000 */
[----:B------:R-:W-:Y:S01]  /*09f0*/  @!P2 FMUL R5, R5, 0.10000000149011611938 ;  /* 0x3dcccccd0505a820 */ /* 0x000fe20000400000 */
[----:B------:R-:W-:Y:S01]  /*0a00*/  @!P3 FMUL R4, R4, 0.10000000149011611938 ;  /* 0x3dcccccd0404b820 */ /* 0x000fe20000400000 */
[C---:B------:R-:W-:Y:S01]  /*0a10*/  FMUL R13, R16.reuse, R12 ;  /* 0x0000000c100d7220 */ /* 0x040fe20000400000 */
[C---:B------:R-:W-:Y:S01]  /*0a20*/  FMUL R12, R16.reuse, R20 ;  /* 0x00000014100c7220 */ /* 0x040fe20000400000 */
[C---:B------:R-:W-:Y:S01]  /*0a30*/  FMUL R15, R16.reuse, R15 ;  /* 0x0000000f100f7220 */ /* 0x040fe20000400000 */
[----:B------:R-:W-:Y:S01]  /*0a40*/  FMUL R23, R16, R23 ;  /* 0x0000001710177220 */ /* 0x000fe20000400000 */
[----:B------:R0:W-:Y:S01]  /*0a50*/  STS.128 [R10+0x10], R4 ;  /* 0x000010040a007388 */ /* 0x0001e20000000c00 */
[-CC-:B------:R-:W-:Y:S01]  /*0a60*/  FFMA R13, R13, R8.reuse, R19.reuse ;  /* 0x000000080d0d7223 */ /* 0x180fe20000000013 */
[----:B------:R-:W-:Y:S01]  /*0a70*/  FFMA R14, R14, R8, R19 ;  /* 0x000000080e0e7223 */ /* 0x000fe20000000013 */
[----:B------:R-:W-:-:S03]  /*0a80*/  FMUL R17, R16, R17 ;  /* 0x0000001110117220 */ /* 0x000fc60000400000 */
[----:B------:R-:W-:Y:S02]  /*0a90*/  FSETP.GT.AND P6, PT, R13, RZ, PT ;  /* 0x000000ff0d00720b */ /* 0x000fe40003fc4000 */
[----:B------:R-:W-:Y:S01]  /*0aa0*/  FSETP.GT.AND P5, PT, R14, RZ, PT ;  /* 0x000000ff0e00720b */ /* 0x000fe20003fa4000 */
[-CC-:B0-----:R-:W-:Y:S01]  /*0ab0*/  FFMA R4, R12, R8.reuse, R19.reuse ;  /* 0x000000080c047223 */ /* 0x181fe20000000013 */
[-CC-:B------:R-:W-:Y:S01]  /*0ac0*/  FFMA R12, R15, R8.reuse, R19.reuse ;  /* 0x000000080f0c7223 */ /* 0x180fe20000000013 */
[-CC-:B------:R-:W-:Y:S01]  /*0ad0*/  FFMA R7, R23, R8.reuse, R19.reuse ;  /* 0x0000000817077223 */ /* 0x180fe20000000013 */
[----:B------:R-:W-:-:S03]  /*0ae0*/  FFMA R15, R11, R8, R19 ;  /* 0x000000080b0f7223 */ /* 0x000fc60000000013 */
[----:B------:R-:W-:Y:S02]  /*0af0*/  FSETP.GT.AND P0, PT, R12, RZ, PT ;  /* 0x000000ff0c00720b */ /* 0x000fe40003f04000 */
[----:B------:R-:W-:Y:S02]  /*0b00*/  FSETP.GT.AND P4, PT, R15, RZ, PT ;  /* 0x000000ff0f00720b */ /* 0x000fe40003f84000 */
[----:B------:R-:W-:Y:S01]  /*0b10*/  FSETP.GT.AND P1, PT, R7, RZ, PT ;  /* 0x000000ff0700720b */ /* 0x000fe20003f24000 */
[C---:B------:R-:W-:Y:S01]  /*0b20*/  FMUL R27, R16.reuse, R27 ;  /* 0x0000001b101b7220 */ /* 0x040fe20000400000 */
[C---:B------:R-:W-:Y:S01]  /*0b30*/  FMUL R26, R16.reuse, R26 ;  /* 0x0000001a101a7220 */ /* 0x040fe20000400000 */
[C---:B------:R-:W-:Y:S01]  /*0b40*/  FMUL R21, R16.reuse, R21 ;  /* 0x0000001510157220 */ /* 0x040fe20000400000 */
[C---:B------:R-:W-:Y:S01]  /*0b50*/  FMUL R22, R16.reuse, R22 ;  /* 0x0000001610167220 */ /* 0x040fe20000400000 */
[----:B------:R-:W-:Y:S01]  /*0b60*/  FMUL R20, R16, R18 ;  /* 0x0000001210147220 */ /* 0x000fe20000400000 */
[-CC-:B------:R-:W-:Y:S01]  /*0b70*/  FFMA R16, R17, R8.reuse, R19.reuse ;  /* 0x0000000811107223 */ /* 0x180fe20000000013 */
[-CC-:B------:R-:W-:Y:S01]  /*0b80*/  FFMA R5, R26, R8.reuse, R19.reuse ;  /* 0x000000081a057223 */ /* 0x180fe20000000013 */
[-CC-:B------:R-:W-:Y:S01]  /*0b90*/  FFMA R6, R27, R8.reuse, R19.reuse ;  /* 0x000000081b067223 */ /* 0x180fe20000000013 */
[-CC-:B------:R-:W-:Y:S01]  /*0ba0*/  FFMA R17, R21, R8.reuse, R19.reuse ;  /* 0x0000000815117223 */ /* 0x180fe20000000013 */
[-CC-:B------:R-:W-:Y:S01]  /*0bb0*/  FFMA R18, R22, R8.reuse, R19.reuse ;  /* 0x0000000816127223 */ /* 0x180fe20000000013 */
[----:B------:R-:W-:Y:S01]  /*0bc0*/  FFMA R19, R20, R8, R19 ;  /* 0x0000000814137223 */ /* 0x000fe20000000013 */
[----:B------:R-:W-:Y:S01]  /*0bd0*/  @!P4 FMUL R15, R15, 0.10000000149011611938 ;  /* 0x3dcccccd0f0fc820 */ /* 0x000fe20000400000 */
[----:B------:R-:W-:Y:S01]  /*0be0*/  @!P5 FMUL R14, R14, 0.10000000149011611938 ;  /* 0x3dcccccd0e0ed820 */ /* 0x000fe20000400000 */
[----:B------:R-:W-:Y:S01]  /*0bf0*/  @!P6 FMUL R13, R13, 0.10000000149011611938 ;  /* 0x3dcccccd0d0de820 */ /* 0x000fe20000400000 */
[----:B------:R-:W-:Y:S01]  /*0c00*/  @!P0 FMUL R12, R12, 0.10000000149011611938 ;  /* 0x3dcccccd0c0c8820 */ /* 0x000fe20000400000 */
[----:B------:R-:W-:Y:S01]  /*0c10*/  @!P1 FMUL R7, R7, 0.10000000149011611938 ;  /* 0x3dcccccd07079820 */ /* 0x000fe20000400000 */
[----:B------:R-:W-:-:S02]  /*0c20*/  FSETP.GT.AND P2, PT, R6, RZ, PT ;  /* 0x000000ff0600720b */ /* 0x000fc40003f44000 */
[----:B------:R-:W-:Y:S02]  /*0c30*/  FSETP.GT.AND P3, PT, R5, RZ, PT ;  /* 0x000000ff0500720b */ /* 0x000fe40003f64000 */
[----:B------:R-:W-:Y:S02]  /*0c40*/  FSETP.GT.AND P4, PT, R4, RZ, PT ;  /* 0x000000ff0400720b */ /* 0x000fe40003f84000 */
[----:B------:R-:W-:Y:S02]  /*0c50*/  FSETP.GT.AND P5, PT, R16, RZ, PT ;  /* 0x000000ff1000720b */ /* 0x000fe40003fa4000 */
[----:B------:R-:W-:Y:S02]  /*0c60*/  FSETP.GT.AND P6, PT, R17, RZ, PT ;  /* 0x000000ff1100720b */ /* 0x000fe40003fc4000 */
[----:B------:R-:W-:Y:S02]  /*0c70*/  FSETP.GT.AND P0, PT, R18, RZ, PT ;  /* 0x000000ff1200720b */ /* 0x000fe40003f04000 */
[----:B------:R-:W-:Y:S01]  /*0c80*/  FSETP.GT.AND P1, PT, R19, RZ, PT ;  /* 0x000000ff1300720b */ /* 0x000fe20003f24000 */
[----:B------:R-:W-:-:S02]  /*0c90*/  @!P2 FMUL R6, R6, 0.10000000149011611938 ;  /* 0x3dcccccd0606a820 */ /* 0x000fc40000400000 */
[----:B------:R-:W-:Y:S02]  /*0ca0*/  @!P3 FMUL R5, R5, 0.10000000149011611938 ;  /* 0x3dcccccd0505b820 */ /* 0x000fe40000400000 */
[----:B------:R-:W-:Y:S02]  /*0cb0*/  @!P4 FMUL R4, R4, 0.10000000149011611938 ;  /* 0x3dcccccd0404c820 */ /* 0x000fe40000400000 */
[----:B------:R-:W-:Y:S02]  /*0cc0*/  @!P5 FMUL R16, R16, 0.10000000149011611938 ;  /* 0x3dcccccd1010d820 */ /* 0x000fe40000400000 */
[----:B------:R-:W-:Y:S02]  /*0cd0*/  @!P6 FMUL R17, R17, 0.10000000149011611938 ;  /* 0x3dcccccd1111e820 */ /* 0x000fe40000400000 */
[----:B------:R-:W-:Y:S02]  /*0ce0*/  @!P0 FMUL R18, R18, 0.10000000149011611938 ;  /* 0x3dcccccd12128820 */ /* 0x000fe40000400000 */
[----:B------:R-:W-:Y:S01]  /*0cf0*/  @!P1 FMUL R19, R19, 0.10000000149011611938 ;  /* 0x3dcccccd13139820 */ /* 0x000fe20000400000 */
[----:B------:R-:W-:Y:S01]  /*0d00*/  IMAD.SHL.U32 R24, R9, 0x4, RZ ;  /* 0x0000000409187824 */ /* 0x000fe200078e00ff */
[----:B------:R0:W-:Y:S04]  /*0d10*/  STS.128 [R10+0x20], R12 ;  /* 0x0000200c0a007388 */ /* 0x0001e80000000c00 */
[----:B------:R-:W-:Y:S01]  /*0d20*/  STS.128 [R10], R4 ;  /* 0x000000040a007388 */ /* 0x000fe20000000c00 */
[----:B------:R-:W-:-:S03]  /*0d30*/  LOP3.LUT R20, R24, 0x3fc, RZ, 0xc0, !PT ;  /* 0x000003fc18147812 */ /* 0x000fc600078ec0ff */
[----:B------:R1:W-:Y:S01]  /*0d40*/  STS.128 [R10+0x30], R16 ;  /* 0x000030100a007388 */ /* 0x0003e20000000c00 */
[C---:B------:R-:W-:Y:S02]  /*0d50*/  LOP3.LUT R8, R20.reuse, 0x400, RZ, 0xfc, !PT ;  /* 0x0000040014087812 */ /* 0x040fe400078efcff */
[----:B------:R-:W-:Y:S02]  /*0d60*/  LOP3.LUT R11, R20, 0x800, RZ, 0xfc, !PT ;  /* 0x00000800140b7812 */ /* 0x000fe400078efcff */
[----:B------:R-:W-:Y:S02]  /*0d70*/  LOP3.LUT R8, R8, 0x7f0, RZ, 0xc0, !PT ;  /* 0x000007f008087812 */ /* 0x000fe400078ec0ff */
[----:B------:R-:W-:Y:S02]  /*0d80*/  LOP3.LUT R21, R11, 0xbf0, RZ, 0xc0, !PT ;  /* 0x00000bf00b157812 */ /* 0x000fe400078ec0ff */
[----:B------:R-:W-:Y:S02]  /*0d90*/  LOP3.LUT R9, R9, 0xfc, RZ, 0xc0, !PT ;  /* 0x000000fc09097812 */ /* 0x000fe400078ec0ff */
[----:B------:R-:W-:Y:S01]  /*0da0*/  IADD3 R11, R8, UR4, RZ ;  /* 0x00000004080b7c10 */ /* 0x000fe2000fffe0ff */
[----:B------:R-:W-:Y:S01]  /*0db0*/  VIADD R21, R21, UR4 ;  /* 0x0000000415157c36 */ /* 0x000fe20008000000 */
[----:B------:R-:W-:-:S03]  /*0dc0*/  LEA R9, R9, UR4, 0x2 ;  /* 0x0000000409097c11 */ /* 0x000fc6000f8e10ff */
[C---:B------:R-:W-:Y:S01]  /*0dd0*/  IMAD R11, R20.reuse, 0x4, R11 ;  /* 0x00000004140b7824 */ /* 0x040fe200078e020b */
[C---:B------:R-:W-:Y:S01]  /*0de0*/  LEA R24, R20.reuse, R9, 0x2 ;  /* 0x0000000914187211 */ /* 0x040fe200078e10ff */
[----:B------:R-:W-:Y:S01]  /*0df0*/  BAR.SYNC.DEFER_BLOCKING 0x0 ;  /* 0x0000000000007b1d */ /* 0x000fe20000010000 */
[----:B0-----:R-:W-:Y:S02]  /*0e00*/  LEA R12, R20, R21, 0x2 ;  /* 0x00000015140c7211 */ /* 0x001fe400078e10ff */
[----:B------:R-:W-:Y:S02]  /*0e10*/  SHF.R.S32.HI R22, RZ, 0x1f, R3 ;  /* 0x0000001fff167819 */ /* 0x000fe40000011403 */
[----:B------:R-:W-:Y:S02]  /*0e20*/  SHF.R.U32.HI R21, RZ, 0x2, R0 ;  /* 0x00000002ff157819 */ /* 0x000fe40000011600 */
[----:B------:R-:W-:Y:S02]  /*0e30*/  LEA.HI R25, R22, R3, RZ, 0x4 ;  /* 0x0000000316197211 */ /* 0x000fe400078f20ff */
[----:B------:R-:W0:Y:S01]  /*0e40*/  LDC.64 R22, c[0x0][0x238] ;  /* 0x00008e00ff167b82 */ /* 0x000e220000000a00 */
[----:B------:R-:W2:Y:S04]  /*0e50*/  LDS.128 R4, [R24] ;  /* 0x0000000018047984 */ /* 0x000ea80000000c00 */
[----:B------:R-:W3:Y:S04]  /*0e60*/  LDS.128 R8, [R11+0x1000] ;  /* 0x001000000b087984 */ /* 0x000ee80000000c00 */
[----:B------:R-:W4:Y:S01]  /*0e70*/  LDS.128 R12, [R12+0x2000] ;  /* 0x002000000c0c7984 */ /* 0x000f220000000c00 */
[----:B------:R-:W-:-:S02]  /*0e80*/  SHF.L.U32 R0, R25, 0x8, RZ ;  /* 0x0000000819007819 */ /* 0x000fc400000006ff */
[----:B------:R-:W-:Y:S02]  /*0e90*/  SGXT.U32 R21, R21, 0x6 ;  /* 0x000000061515781a */ /* 0x000fe40000000000 */
[----:B------:R-:W-:Y:S02]  /*0ea0*/  LOP3.LUT R25, R25, 0xfffffff0, RZ, 0xc0, !PT ;  /* 0xfffffff019197812 */ /* 0x000fe400078ec0ff */
[----:B------:R-:W-:Y:S02]  /*0eb0*/  LOP3.LUT R0, R0, 0xfffff000, RZ, 0xc0, !PT ;  /* 0xfffff00000007812 */ /* 0x000fe400078ec0ff */
[----:B------:R-:W-:Y:S02]  /*0ec0*/  PRMT R21, R21, 0x6540, R2 ;  /* 0x0000654015157816 */ /* 0x000fe40000000002 */
[----:B------:R-:W-:Y:S02]  /*0ed0*/  ISETP.GE.AND P0, PT, R3, 0x40, PT ;  /* 0x000000400300780c */ /* 0x000fe40003f06270 */
[----:B------:R-:W-:-:S02]  /*0ee0*/  IADD3 R0, R0, R3, -R25 ;  /* 0x0000000300007210 */ /* 0x000fc40007ffe819 */
[C---:B-1----:R-:W-:Y:S02]  /*0ef0*/  LOP3.LUT R19, R21.reuse, 0x40, RZ, 0xfc, !PT ;  /* 0x0000004015137812 */ /* 0x042fe400078efcff */
[----:B------:R-:W-:Y:S02]  /*0f00*/  LOP3.LUT R2, R20, 0xc00, RZ, 0xfc, !PT ;  /* 0x00000c0014027812 */ /* 0x000fe400078efcff */
[C---:B------:R-:W-:Y:S02]  /*0f10*/  LOP3.LUT R3, R21.reuse, 0x80, RZ, 0xfc, !PT ;  /* 0x0000008015037812 */ /* 0x040fe400078efcff */
[C---:B------:R-:W-:Y:S02]  /*0f20*/  LOP3.LUT R17, R21.reuse, 0xc0, RZ, 0xfc, !PT ;  /* 0x000000c015117812 */ /* 0x040fe400078efcff */
[----:B------:R-:W-:Y:S02]  /*0f30*/  ISETP.LT.AND P3, PT, R21, 0x100, !P0 ;  /* 0x000001001500780c */ /* 0x000fe40004761270 */
[----:B------:R-:W-:-:S02]  /*0f40*/  ISETP.LT.AND P2, PT, R19, 0x100, !P0 ;  /* 0x000001001300780c */ /* 0x000fc40004741270 */
[----:B------:R-:W-:Y:S02]  /*0f50*/  LOP3.LUT R2, R2, 0xff0, RZ, 0xc0, !PT ;  /* 0x00000ff002027812 */ /* 0x000fe400078ec0ff */
[----:B------:R-:W-:Y:S01]  /*0f60*/  ISETP.LT.AND P1, PT, R3, 0x100, !P0 ;  /* 0x000001000300780c */ /* 0x000fe20004721270 */
[----:B------:R-:W-:Y:S01]  /*0f70*/  IMAD R21, R21, 0x10, R0 ;  /* 0x0000001015157824 */ /* 0x000fe200078e0200 */
[----:B------:R-:W-:Y:S02]  /*0f80*/  ISETP.LT.AND P0, PT, R17, 0x100, !P0 ;  /* 0x000001001100780c */ /* 0x000fe40004701270 */
[-C--:B------:R-:W-:Y:S02]  /*0f90*/  LEA R19, R19, R0.reuse, 0x4 ;  /* 0x0000000013137211 */ /* 0x080fe400078e20ff */
[----:B------:R-:W-:Y:S01]  /*0fa0*/  LEA R25, R3, R0, 0x4 ;  /* 0x0000000003197211 */ /* 0x000fe200078e20ff */
[----:B------:R-:W-:Y:S02]  /*0fb0*/  VIADD R27, R2, UR4 ;  /* 0x00000004021b7c36 */ /* 0x000fe40008000000 */
[----:B0-----:R-:W-:-:S04]  /*0fc0*/  IMAD.WIDE R2, R21, 0x4, R22 ;  /* 0x0000000415027825 */ /* 0x001fc800078e0216 */
[--C-:B------:R-:W-:Y:S01]  /*0fd0*/  IMAD.WIDE R18, R19, 0x4, R22.reuse ;  /* 0x0000000413127825 */ /* 0x100fe200078e0216 */
[----:B--2---:R0:W-:Y:S03]  /*0fe0*/  @P3 STG.E.128 desc[UR6][R2.64], R4 ;  /* 0x0000000402003986 */ /* 0x0041e6000c101d06 */
[----:B------:R-:W-:Y:S01]  /*0ff0*/  IMAD.WIDE R24, R25, 0x4, R22 ;  /* 0x0000000419187825 */ /* 0x000fe200078e0216 */
[----:B---3--:R0:W-:Y:S01]  /*1000*/  @P2 STG.E.128 desc[UR6][R18.64], R8 ;  /* 0x0000000812002986 */ /* 0x0081e2000c101d06 */
[----:B------:R-:W-:-:S03]  /*1010*/  LEA R27, R20, R27, 0x2 ;  /* 0x0000001b141b7211 */ /* 0x000fc600078e10ff */
[----:B----4-:R0:W-:Y:S02]  /*1020*/  @P1 STG.E.128 desc[UR6][R24.64], R12 ;  /* 0x0000000c18001986 */ /* 0x0101e4000c101d06 */
[----:B0-----:R-:W-:Y:S05]  /*1030*/  @!P0 EXIT ;  /* 0x000000000000894d */ /* 0x001fea0003800000 */
[----:B0-----:R-:W0:Y:S01]  /*1040*/  LDS.128 R24, [R27+0x3000] ;  /* 0x003000001b187984 */ /* 0x001e220000000c00 */
[----:B------:R-:W-:-:S05]  /*1050*/  LEA R17, R17, R0, 0x4 ;  /* 0x0000000011117211 */ /* 0x000fca00078e20ff */
[----:B------:R-:W-:-:S05]  /*1060*/  IMAD.WIDE R22, R17, 0x4, R22 ;  /* 0x0000000411167825 */ /* 0x000fca00078e0216 */
[----:B0-----:R-:W-:Y:S01]  /*1070*/  STG.E.128 desc[UR6][R22.64], R24 ;  /* 0x0000001816007986 */ /* 0x001fe2000c101d06 */
[----:B------:R-:W-:Y:S05]  /*1080*/  EXIT ;  /* 0x000000000000794d */ /* 0x000fea0003800000 */
.L_x_0:
[----:B------:R-:W-:-:S00]  /*1090*/  BRA `(.L_x_0) ;  /* 0xfffffffc00fc7947 */ /* 0x000fc0000383ffff */
[----:B------:R-:W-:-:S00]  /*10a0*/  NOP ;  /* 0x0000000000007918 */ /* 0x000fc00000000000 */
        /* <DEDUP_REMOVED lines=13> */
.L_x_1:


//--------------------- .nv.global.init           --------------------------
	.section	.nv.global.init,"aw",@progbits
.nv.global.init:
	.type		_$_str,@object
	.size		_$_str,(_$_str_$_2 - _$_str)
_$_str:
        /*0000*/ 	.byte	0x5f, 0x5f, 0x43, 0x55, 0x44, 0x41, 0x5f, 0x46, 0x54, 0x5a, 0x00
	.type		_$_str_$_2,@object
	.size		_$_str_$_2,(.L_1 - _$_str_$_2)
_$_str_$_2:
        /*000b*/ 	.byte	0x5f, 0x5f, 0x43, 0x55, 0x44, 0x41, 0x5f, 0x50, 0x52, 0x45, 0x43, 0x5f, 0x53, 0x51, 0x52, 0x54
        /*001b*/ 	.byte	0x00
.L_1:


//--------------------- .nv.shared.triton_poi_fused__native_batch_norm_legit_no_training_leaky_relu_30 --------------------------
	.section	.nv.shared.triton_poi_fused__native_batch_norm_legit_no_training_leaky_relu_30,"aw",@nobits
	.sectionflags	@""
	.align	16
	.zero		1024


//--------------------- .nv.constant0.triton_poi_fused__native_batch_norm_legit_no_training_leaky_relu_30 --------------------------
	.section	.nv.constant0.triton_poi_fused__native_batch_norm_legit_no_training_leaky_relu_30,"a",@progbits
	.sectionflags	@""
	.align	4
.nv.constant0.triton_poi_fused__native_batch_norm_legit_no_training_leaky_relu_30:
	.zero		584
